//
// Generated by NVIDIA NVVM Compiler
//
// Compiler Build ID: CL-36424714
// Cuda compilation tools, release 13.0, V13.0.88
// Based on NVVM 20.0.0
//

.version 9.0
.target sm_100
.address_size 64

	// .globl	_Z10printHellov
.extern .func  (.param .b32 func_retval0) vprintf
(
	.param .b64 vprintf_param_0,
	.param .b64 vprintf_param_1
)
;
.global .align 1 .b8 $str[23] = {72, 101, 108, 108, 111, 32, 71, 80, 85, 32, 98, 121, 32, 116, 104, 114, 101, 97, 100, 58, 37, 100};

.visible .entry _Z10printHellov()
{
	.local .align 8 .b8 	__local_depot0[8];
	.reg .b64 	%SP;
	.reg .b64 	%SPL;
	.reg .b32 	%r<7>;
	.reg .b64 	%rd<5>;

	mov.u64 	%SPL, __local_depot0;
	cvta.local.u64 	%SP, %SPL;
	add.u64 	%rd1, %SP, 0;
	add.u64 	%rd2, %SPL, 0;
	mov.u32 	%r1, %tid.x;
	mov.u32 	%r2, %ctaid.x;
	mov.u32 	%r3, %ntid.x;
	mad.lo.s32 	%r4, %r2, %r3, %r1;
	st.local.u32 	[%rd2], %r4;
	mov.u64 	%rd3, $str;
	cvta.global.u64 	%rd4, %rd3;
	{ // callseq 0, 0
	.param .b64 param0;
	st.param.b64 	[param0], %rd4;
	.param .b64 param1;
	st.param.b64 	[param1], %rd1;
	.param .b32 retval0;
	call.uni (retval0), 
	vprintf, 
	(
	param0, 
	param1
	);
	ld.param.b32 	%r5, [retval0];
	} // callseq 0
	ret;

}


// ===== COMPILED SASS (sm_100) =====

	.target	sm_100

	.elftype	@"ET_EXEC"


//--------------------- .note.nv.tkinfo           --------------------------
	.section	.note.nv.tkinfo,"",@"SHT_NOTE"
	.sectionflags	@"SHF_NOTE_NV_TKINFO"
	.tkinfo
        /*0018*/ 	.word	0x00000002
        /*0030*/ 	.string	""
        /*0030*/ 	.string	"ptxas"
        /*0030*/ 	.string	"Cuda compilation tools, release 13.0, V13.0.88"
        /*0030*/ 	.string	"Build cuda_13.0.r13.0/compiler.36424714_0"
        /*0030*/ 	.string	"-arch sm_100 -m 64 "



//--------------------- .note.nv.cuinfo           --------------------------
	.section	.note.nv.cuinfo,"",@"SHT_NOTE"
	.sectionflags	@"SHF_NOTE_NV_CUINFO"
        /*0018*/ 	.short	0x0002
        /*001a*/ 	.short	0x0064
        /*001c*/ 	.short	0x0082
	.zero		2


//--------------------- .nv.info                  --------------------------
	.section	.nv.info,"",@"SHT_CUDA_INFO"
	.align	4


	//----- nvinfo : EIATTR_REGCOUNT
	.align		4
        /*0000*/ 	.byte	0x04, 0x2f
        /*0002*/ 	.short	(.L_2 - .L_1)
	.align		4
.L_1:
        /*0004*/ 	.word	index@(_Z10printHellov)
        /*0008*/ 	.word	0x00000018


	//----- nvinfo : EIATTR_FRAME_SIZE
	.align		4
.L_2:
        /*000c*/ 	.byte	0x04, 0x11
        /*000e*/ 	.short	(.L_4 - .L_3)
	.align		4
.L_3:
        /*0010*/ 	.word	index@(_Z10printHellov)
        /*0014*/ 	.word	0x00000008


	//----- nvinfo : EIATTR_MIN_STACK_SIZE
	.align		4
.L_4:
        /*0018*/ 	.byte	0x04, 0x12
        /*001a*/ 	.short	(.L_6 - .L_5)
	.align		4
.L_5:
        /*001c*/ 	.word	index@(_Z10printHellov)
        /*0020*/ 	.word	0x00000008
.L_6:


//--------------------- .nv.compat                --------------------------
	.section	.nv.compat,"",@"SHT_CUDA_COMPAT_INFO"
	.align	4
        /*0000*/ 	.byte	0x02, 0x09, 0x00, 0x00, 0x02, 0x02, 0x01, 0x00, 0x02, 0x05, 0x05, 0x00, 0x03, 0x07, 0x01, 0x01
        /*0010*/ 	.byte	0x02, 0x03, 0x00, 0x00, 0x02, 0x06, 0x01, 0x00, 0x04, 0x0b, 0x08, 0x00, 0x09, 0x00, 0x00, 0x00
        /*0020*/ 	.byte	0x00, 0x00, 0x00, 0x00


//--------------------- .nv.info._Z10printHellov  --------------------------
	.section	.nv.info._Z10printHellov,"",@"SHT_CUDA_INFO"
	.sectionflags	@""
	.align	4


	//----- nvinfo : EIATTR_CUDA_API_VERSION
	.align		4
        /*0000*/ 	.byte	0x04, 0x37
        /*0002*/ 	.short	(.L_8 - .L_7)
.L_7:
        /*0004*/ 	.word	0x00000082


	//----- nvinfo : EIATTR_SPARSE_MMA_MASK
	.align		4
.L_8:
        /*0008*/ 	.byte	0x03, 0x50
        /*000a*/ 	.short	0x0000


	//----- nvinfo : EIATTR_MAXREG_COUNT
	.align		4
        /*000c*/ 	.byte	0x03, 0x1b
        /*000e*/ 	.short	0x00ff


	//----- nvinfo : EIATTR_EXTERNS
	.align		4
        /*0010*/ 	.byte	0x04, 0x0f
        /*0012*/ 	.short	(.L_10 - .L_9)


	//   ....[0]....
	.align		4
.L_9:
        /*0014*/ 	.word	index@(vprintf)


	//----- nvinfo : EIATTR_MERCURY_ISA_VERSION
	.align		4
.L_10:
        /*0018*/ 	.byte	0x03, 0x5f
        /*001a*/ 	.short	0x0101


	//----- nvinfo : EIATTR_VRC_CTA_INIT_COUNT
	.align		4
        /*001c*/ 	.byte	0x02, 0x4a
	.zero		1
	.zero		1


	//----- nvinfo : EIATTR_SYSCALL_OFFSETS
	.align		4
        /*0020*/ 	.byte	0x04, 0x46
        /*0022*/ 	.short	(.L_12 - .L_11)


	//   ....[0]....
.L_11:
        /*0024*/ 	.word	0x00000110


	//----- nvinfo : EIATTR_EXIT_INSTR_OFFSETS
	.align		4
.L_12:
        /*0028*/ 	.byte	0x04, 0x1c
        /*002a*/ 	.short	(.L_14 - .L_13)


	//   ....[0]....
.L_13:
        /*002c*/ 	.word	0x00000120


	//----- nvinfo : EIATTR_SW_WAR
	.align		4
.L_14:
        /*0030*/ 	.byte	0x04, 0x36
        /*0032*/ 	.short	(.L_16 - .L_15)
.L_15:
        /*0034*/ 	.word	0x00000008
.L_16:


//--------------------- .nv.callgraph             --------------------------
	.section	.nv.callgraph,"",@"SHT_CUDA_CALLGRAPH"
	.align	4
	.sectionentsize	8
	.align		4
        /*0000*/ 	.word	0x00000000
	.align		4
        /*0004*/ 	.word	0xffffffff
	.align		4
        /*0008*/ 	.word	index@(_Z10printHellov)
	.align		4
        /*000c*/ 	.word	index@(vprintf)
	.align		4
        /*0010*/ 	.word	0x00000000
	.align		4
        /*0014*/ 	.word	0xfffffffe
	.align		4
        /*0018*/ 	.word	0x00000000
	.align		4
        /*001c*/ 	.word	0xfffffffd
	.align		4
        /*0020*/ 	.word	0x00000000
	.align		4
        /*0024*/ 	.word	0xfffffffc


//--------------------- .nv.constant4             --------------------------
	.section	.nv.constant4,"a",@progbits
	.align	8
	.align		8
.nv.constant4:
        /*0000*/ 	.dword	vprintf
	.align		8
        /*0008*/ 	.dword	$str


//--------------------- .text._Z10printHellov     --------------------------
	.section	.text._Z10printHellov,"ax",@progbits
	.align	128
        .global         _Z10printHellov
        .type           _Z10printHellov,@function
        .size           _Z10printHellov,(.L_x_2 - _Z10printHellov)
        .other          _Z10printHellov,@"STO_CUDA_ENTRY STV_DEFAULT"
_Z10printHellov:
.text._Z10printHellov:
[----:B------:R-:W0:Y:S01]  /*0000*/  LDC R1, c[0x0][0x37c] ;  /* 0x0000df00ff017b82 */ /* 0x000e220000000800 */
[----:B------:R-:W1:Y:S01]  /*0010*/  S2R R0, SR_TID.X ;  /* 0x0000000000007919 */ /* 0x000e620000002100 */
[----:B------:R-:W2:Y:S06]  /*0020*/  LDCU UR5, c[0x0][0x2fc] ;  /* 0x00005f80ff0577ac */ /* 0x000eac0008000800 */
[----:B------:R-:W1:Y:S01]  /*0030*/  S2UR UR6, SR_CTAID.X ;  /* 0x00000000000679c3 */ /* 0x000e620000002500 */
[----:B------:R-:W-:Y:S01]  /*0040*/  MOV R2, 0x0 ;  /* 0x0000000000027802 */ /* 0x000fe20000000f00 */
[----:B0-----:R-:W-:Y:S01]  /*0050*/  VIADD R1, R1, 0xfffffff8 ;  /* 0xfffffff801017836 */ /* 0x001fe20000000000 */
[----:B------:R-:W0:Y:S05]  /*0060*/  LDCU UR4, c[0x0][0x2f8] ;  /* 0x00005f00ff0477ac */ /* 0x000e2a0008000800 */
[----:B------:R-:W1:Y:S01]  /*0070*/  LDC R3, c[0x0][0x360] ;  /* 0x0000d800ff037b82 */ /* 0x000e620000000800 */
[----:B0-----:R-:W-:-:S05]  /*0080*/  IADD3 R6, P0, PT, R1, UR4, RZ ;  /* 0x0000000401067c10 */ /* 0x001fca000ff1e0ff */
[----:B--2---:R-:W-:Y:S02]  /*0090*/  IMAD.X R7, RZ, RZ, UR5, P0 ;  /* 0x00000005ff077e24 */ /* 0x004fe400080e06ff */
[----:B-1----:R-:W-:Y:S01]  /*00a0*/  IMAD R0, R3, UR6, R0 ;  /* 0x0000000603007c24 */ /* 0x002fe2000f8e0200 */
[----:B------:R-:W0:Y:S01]  /*00b0*/  LDCU.64 UR6, c[0x4][0x8] ;  /* 0x01000100ff0677ac */ /* 0x000e220008000a00 */
[----:B------:R-:W1:Y:S03]  /*00c0*/  LDC.64 R2, c[0x4][R2] ;  /* 0x0100000002027b82 */ /* 0x000e660000000a00 */
[----:B------:R2:W-:Y:S01]  /*00d0*/  STL [R1], R0 ;  /* 0x0000000001007387 */ /* 0x0005e20000100800 */
[----:B0-----:R-:W-:Y:S01]  /*00e0*/  IMAD.U32 R4, RZ, RZ, UR6 ;  /* 0x00000006ff047e24 */ /* 0x001fe2000f8e00ff */
[----:B--2---:R-:W-:-:S07]  /*00f0*/  MOV R5, UR7 ;  /* 0x0000000700057c02 */ /* 0x004fce0008000f00 */
[----:B------:R-:W-:-:S07]  /*0100*/  LEPC R20, `(.L_x_0) ;  /* 0x000000001014794e */ /* 0x000fce0000000000 */
[----:B-1----:R-:W-:Y:S05]  /*0110*/  CALL.ABS.NOINC R2 ;  /* 0x0000000002007343 */ /* 0x002fea0003c00000 */
.L_x_0:
[----:B------:R-:W-:Y:S05]  /*0120*/  EXIT ;  /* 0x000000000000794d */ /* 0x000fea0003800000 */
.L_x_1:
[----:B------:R-:W-:-:S00]  /*0130*/  BRA `(.L_x_1) ;  /* 0xfffffffc00fc7947 */ /* 0x000fc0000383ffff */
[----:B------:R-:W-:-:S00]  /*0140*/  NOP ;  /* 0x0000000000007918 */ /* 0x000fc00000000000 */
        /* <DEDUP_REMOVED lines=11> */
.L_x_2:


//--------------------- .nv.global.init           --------------------------
	.section	.nv.global.init,"aw",@progbits
.nv.global.init:
	.type		$str,@object
	.size		$str,(.L_0 - $str)
$str:
        /*0000*/ 	.byte	0x48, 0x65, 0x6c, 0x6c, 0x6f, 0x20, 0x47, 0x50, 0x55, 0x20, 0x62, 0x79, 0x20, 0x74, 0x68, 0x72
        /*0010*/ 	.byte	0x65, 0x61, 0x64, 0x3a, 0x25, 0x64, 0x00
.L_0:


//--------------------- .nv.shared.reserved.0     --------------------------
	.section	.nv.shared.reserved.0,"aw",@nobits
	.weak		__nv_reservedSMEM_offset_0_alias
	.size		__nv_reservedSMEM_offset_0_alias, 0, 64
	.other		__nv_reservedSMEM_offset_0_alias,@"STO_CUDA_RESERVED_SHARED STV_DEFAULT"
__nv_reservedSMEM_offset_0_alias:
	.zero		0
	.zero		64


//--------------------- .nv.constant0._Z10printHellov --------------------------
	.section	.nv.constant0._Z10printHellov,"a",@progbits
	.sectionflags	@""
	.align	4
.nv.constant0._Z10printHellov:
	.zero		896


//--------------------- SYMBOLS --------------------------

	.type		.nv.reservedSmem.offset0,@object
	.size		.nv.reservedSmem.offset0,0x4
	.type		vprintf,@function
